	.headerflags	@"EF_CUDA_TEXMODE_UNIFIED EF_CUDA_64BIT_ADDRESS EF_CUDA_ACCELERATORS EF_CUDA_SM90 EF_CUDA_VIRTUAL_SM(EF_CUDA_SM90)"
	.elftype	@"ET_EXEC"


//--------------------- .nv.info                  --------------------------
	.section	.nv.info,"",@"SHT_CUDA_INFO"
	.align	4


	//----- nvinfo : EIATTR_REGCOUNT
	.align		4
        /*0000*/ 	.byte	0x04, 0x2f
        /*0002*/ 	.short	(.L_3 - .L_2)
	.align		4
.L_2:
        /*0004*/ 	.word	index@(triton_poi_fused__native_batch_norm_legit_no_training__prelu_kernel_add_convolution_32)
        /*0008*/ 	.word	0x0000004c


	//----- nvinfo : EIATTR_MIN_STACK_SIZE
	.align		4
.L_3:
        /*000c*/ 	.byte	0x04, 0x12
        /*000e*/ 	.short	(.L_5 - .L_4)
	.align		4
.L_4:
        /*0010*/ 	.word	index@(triton_poi_fused__native_batch_norm_legit_no_training__prelu_kernel_add_convolution_32)
        /*0014*/ 	.word	0x00000000


	//----- nvinfo : EIATTR_FRAME_SIZE
	.align		4
.L_5:
        /*0018*/ 	.byte	0x04, 0x11
        /*001a*/ 	.short	(.L_7 - .L_6)
	.align		4
.L_6:
        /*001c*/ 	.word	index@(triton_poi_fused__native_batch_norm_legit_no_training__prelu_kernel_add_convolution_32)
        /*0020*/ 	.word	0x00000000


	//----- nvinfo : EIATTR_MIN_STACK_SIZE
	.align		4
.L_7:
        /*0024*/ 	.byte	0x04, 0x12
        /*0026*/ 	.short	(.L_9 - .L_8)
	.align		4
.L_8:
        /*0028*/ 	.word	index@(triton_poi_fused__native_batch_norm_legit_no_training__prelu_kernel_add_convolution_32)
        /*002c*/ 	.word	0x00000000
.L_9:


//--------------------- .nv.info.triton_poi_fused__native_batch_norm_legit_no_training__prelu_kernel_add_convolution_32 --------------------------
	.section	.nv.info.triton_poi_fused__native_batch_norm_legit_no_training__prelu_kernel_add_convolution_32,"",@"SHT_CUDA_INFO"
	.sectionflags	@""
	.align	4


	//----- nvinfo : EIATTR_CUDA_API_VERSION
	.align		4
        /*0000*/ 	.byte	0x04, 0x37
        /*0002*/ 	.short	(.L_11 - .L_10)
.L_10:
        /*0004*/ 	.word	0x0000007c


	//----- nvinfo : EIATTR_KPARAM_INFO
	.align		4
.L_11:
        /*0008*/ 	.byte	0x04, 0x17
        /*000a*/ 	.short	(.L_13 - .L_12)
.L_12:
        /*000c*/ 	.word	0x00000000
        /*0010*/ 	.short	0x000b
        /*0012*/ 	.short	0x0054
        /*0014*/ 	.byte	0x00, 0xf0, 0x11, 0x00


	//----- nvinfo : EIATTR_KPARAM_INFO
	.align		4
.L_13:
        /*0018*/ 	.byte	0x04, 0x17
        /*001a*/ 	.short	(.L_15 - .L_14)
.L_14:
        /*001c*/ 	.word	0x00000000
        /*0020*/ 	.short	0x000a
        /*0022*/ 	.short	0x0050
        /*0024*/ 	.byte	0x00, 0xf0, 0x11, 0x00


	//----- nvinfo : EIATTR_KPARAM_INFO
	.align		4
.L_15:
        /*0028*/ 	.byte	0x04, 0x17
        /*002a*/ 	.short	(.L_17 - .L_16)
.L_16:
        /*002c*/ 	.word	0x00000000
        /*0030*/ 	.short	0x0009
        /*0032*/ 	.short	0x0048
        /*0034*/ 	.byte	0x00, 0xf4, 0x21, 0x00


	//----- nvinfo : EIATTR_KPARAM_INFO
	.align		4
.L_17:
        /*0038*/ 	.byte	0x04, 0x17
        /*003a*/ 	.short	(.L_19 - .L_18)
.L_18:
        /*003c*/ 	.word	0x00000000
        /*0040*/ 	.short	0x0008
        /*0042*/ 	.short	0x0040
        /*0044*/ 	.byte	0x00, 0xf4, 0x21, 0x00


	//----- nvinfo : EIATTR_KPARAM_INFO
	.align		4
.L_19:
        /*0048*/ 	.byte	0x04, 0x17
        /*004a*/ 	.short	(.L_21 - .L_20)
.L_20:
        /*004c*/ 	.word	0x00000000
        /*0050*/ 	.short	0x0007
        /*0052*/ 	.short	0x0038
        /*0054*/ 	.byte	0x00, 0xf4, 0x21, 0x00


	//----- nvinfo : EIATTR_KPARAM_INFO
	.align		4
.L_21:
        /*0058*/ 	.byte	0x04, 0x17
        /*005a*/ 	.short	(.L_23 - .L_22)
.L_22:
        /*005c*/ 	.word	0x00000000
        /*0060*/ 	.short	0x0006
        /*0062*/ 	.short	0x0030
        /*0064*/ 	.byte	0x00, 0xf4, 0x21, 0x00


	//----- nvinfo : EIATTR_KPARAM_INFO
	.align		4
.L_23:
        /*0068*/ 	.byte	0x04, 0x17
        /*006a*/ 	.short	(.L_25 - .L_24)
.L_24:
        /*006c*/ 	.word	0x00000000
        /*0070*/ 	.short	0x0005
        /*0072*/ 	.short	0x0028
        /*0074*/ 	.byte	0x00, 0xf4, 0x21, 0x00


	//----- nvinfo : EIATTR_KPARAM_INFO
	.align		4
.L_25:
        /*0078*/ 	.byte	0x04, 0x17
        /*007a*/ 	.short	(.L_27 - .L_26)
.L_26:
        /*007c*/ 	.word	0x00000000
        /*0080*/ 	.short	0x0004
        /*0082*/ 	.short	0x0020
        /*0084*/ 	.byte	0x00, 0xf4, 0x21, 0x00


	//----- nvinfo : EIATTR_KPARAM_INFO
	.align		4
.L_27:
        /*0088*/ 	.byte	0x04, 0x17
        /*008a*/ 	.short	(.L_29 - .L_28)
.L_28:
        /*008c*/ 	.word	0x00000000
        /*0090*/ 	.short	0x0003
        /*0092*/ 	.short	0x0018
        /*0094*/ 	.byte	0x00, 0xf4, 0x21, 0x00


	//----- nvinfo : EIATTR_KPARAM_INFO
	.align		4
.L_29:
        /*0098*/ 	.byte	0x04, 0x17
        /*009a*/ 	.short	(.L_31 - .L_30)
.L_30:
        /*009c*/ 	.word	0x00000000
        /*00a0*/ 	.short	0x0002
        /*00a2*/ 	.short	0x0010
        /*00a4*/ 	.byte	0x00, 0xf4, 0x21, 0x00


	//----- nvinfo : EIATTR_KPARAM_INFO
	.align		4
.L_31:
        /*00a8*/ 	.byte	0x04, 0x17
        /*00aa*/ 	.short	(.L_33 - .L_32)
.L_32:
        /*00ac*/ 	.word	0x00000000
        /*00b0*/ 	.short	0x0001
        /*00b2*/ 	.short	0x0008
        /*00b4*/ 	.byte	0x00, 0xf4, 0x21, 0x00


	//----- nvinfo : EIATTR_KPARAM_INFO
	.align		4
.L_33:
        /*00b8*/ 	.byte	0x04, 0x17
        /*00ba*/ 	.short	(.L_35 - .L_34)
.L_34:
        /*00bc*/ 	.word	0x00000000
        /*00c0*/ 	.short	0x0000
        /*00c2*/ 	.short	0x0000
        /*00c4*/ 	.byte	0x00, 0xf4, 0x21, 0x00


	//----- nvinfo : EIATTR_SPARSE_MMA_MASK
	.align		4
.L_35:
        /*00c8*/ 	.byte	0x03, 0x50
        /*00ca*/ 	.short	0x0000


	//----- nvinfo : EIATTR_MAXREG_COUNT
	.align		4
        /*00cc*/ 	.byte	0x03, 0x1b
        /*00ce*/ 	.short	0x00ff


	//----- nvinfo : EIATTR_EXIT_INSTR_OFFSETS
	.align		4
        /*00d0*/ 	.byte	0x04, 0x1c
        /*00d2*/ 	.short	(.L_37 - .L_36)


	//   ....[0]....
.L_36:
        /*00d4*/ 	.word	0x000015e0


	//   ....[1]....
        /*00d8*/ 	.word	0x00001640


	//----- nvinfo : EIATTR_REQNTID
	.align		4
.L_37:
        /*00dc*/ 	.byte	0x04, 0x10
        /*00de*/ 	.short	(.L_39 - .L_38)
.L_38:
        /*00e0*/ 	.word	0x00000100
        /*00e4*/ 	.word	0x00000001
        /*00e8*/ 	.word	0x00000001


	//----- nvinfo : EIATTR_CBANK_PARAM_SIZE
	.align		4
.L_39:
        /*00ec*/ 	.byte	0x03, 0x19
        /*00ee*/ 	.short	0x0058


	//----- nvinfo : EIATTR_PARAM_CBANK
	.align		4
        /*00f0*/ 	.byte	0x04, 0x0a
        /*00f2*/ 	.short	(.L_41 - .L_40)
	.align		4
.L_40:
        /*00f4*/ 	.word	index@(.nv.constant0.triton_poi_fused__native_batch_norm_legit_no_training__prelu_kernel_add_convolution_32)
        /*00f8*/ 	.short	0x0210
        /*00fa*/ 	.short	0x0058


	//----- nvinfo : EIATTR_SW_WAR
	.align		4
.L_41:
        /*00fc*/ 	.byte	0x04, 0x36
        /*00fe*/ 	.short	(.L_43 - .L_42)
.L_42:
        /*0100*/ 	.word	0x00000008
.L_43:


//--------------------- .nv.callgraph             --------------------------
	.section	.nv.callgraph,"",@"SHT_CUDA_CALLGRAPH"
	.align	4
	.sectionentsize	8
	.align		4
        /*0000*/ 	.word	0x00000000
	.align		4
        /*0004*/ 	.word	0xffffffff
	.align		4
        /*0008*/ 	.word	0x00000000
	.align		4
        /*000c*/ 	.word	0xfffffffe
	.align		4
        /*0010*/ 	.word	0x00000000
	.align		4
        /*0014*/ 	.word	0xfffffffd
	.align		4
        /*0018*/ 	.word	0x00000000
	.align		4
        /*001c*/ 	.word	0xfffffffc


//--------------------- .nv.constant4             --------------------------
	.section	.nv.constant4,"a",@progbits
	.align	8
	.align		8
.nv.constant4:
        /*0000*/ 	.dword	_$_str
	.align		8
        /*0008*/ 	.dword	_$_str_$_2


//--------------------- .text.triton_poi_fused__native_batch_norm_legit_no_training__prelu_kernel_add_convolution_32 --------------------------
	.section	.text.triton_poi_fused__native_batch_norm_legit_no_training__prelu_kernel_add_convolution_32,"ax",@progbits
	.sectionflags	@"SHF_BARRIERS=1"
	.align	128
        .global         triton_poi_fused__native_batch_norm_legit_no_training__prelu_kernel_add_convolution_32
        .type           triton_poi_fused__native_batch_norm_legit_no_training__prelu_kernel_add_convolution_32,@function
        .size           triton_poi_fused__native_batch_norm_legit_no_training__prelu_kernel_add_convolution_32,(.L_x_1 - triton_poi_fused__native_batch_norm_legit_no_training__prelu_kernel_add_convolution_32)
        .other          triton_poi_fused__native_batch_norm_legit_no_training__prelu_kernel_add_convolution_32,@"STO_CUDA_ENTRY STV_DEFAULT"
triton_poi_fused__native_batch_norm_legit_no_training__prelu_kernel_add_convolution_32:
.text.triton_poi_fused__native_batch_norm_legit_no_training__prelu_kernel_add_convolution_32:
[----:B------:R-:W0:Y:S01]  /*0000*/  LDC R1, c[0x0][0x28] ;  /* 0x00000a00ff017b82 */ /* 0x000e220000000800 */
[----:B------:R-:W1:Y:S07]  /*0010*/  S2R R7, SR_CTAID.X ;  /* 0x0000000000077919 */ /* 0x000e6e0000002500 */
[----:B------:R-:W2:Y:S01]  /*0020*/  LDC.64 R10, c[0x0][0x228] ;  /* 0x00008a00ff0a7b82 */ /* 0x000ea20000000a00 */
[----:B------:R-:W-:Y:S02]  /*0030*/  CS2R R32, SRZ ;  /* 0x0000000000207805 */ /* 0x000fe4000001ff00 */
[----:B------:R-:W-:Y:S01]  /*0040*/  CS2R R34, SRZ ;  /* 0x0000000000227805 */ /* 0x000fe2000001ff00 */
[----:B------:R-:W3:Y:S01]  /*0050*/  S2R R8, SR_TID.X ;  /* 0x0000000000087919 */ /* 0x000ee20000002100 */
[----:B------:R-:W-:Y:S01]  /*0060*/  ULDC.64 UR6, c[0x0][0x208] ;  /* 0x0000820000067ab9 */ /* 0x000fe20000000a00 */
[----:B------:R-:W4:Y:S02]  /*0070*/  S2R R3, SR_CTAID.Y ;  /* 0x0000000000037919 */ /* 0x000f240000002600 */
[----:B------:R-:W5:Y:S08]  /*0080*/  LDC.64 R40, c[0x0][0x218] ;  /* 0x00008600ff287b82 */ /* 0x000f700000000a00 */
[----:B------:R-:W4:Y:S08]  /*0090*/  LDC.64 R48, c[0x0][0x210] ;  /* 0x00008400ff307b82 */ /* 0x000f300000000a00 */
[----:B------:R-:W4:Y:S01]  /*00a0*/  LDC.64 R54, c[0x0][0x220] ;  /* 0x00008800ff367b82 */ /* 0x000f220000000a00 */
[----:B-1----:R-:W-:-:S02]  /*00b0*/  SHF.L.U32 R7, R7, 0x4, RZ ;  /* 0x0000000407077819 */ /* 0x002fc400000006ff */
[----:B------:R-:W-:Y:S02]  /*00c0*/  CS2R R28, SRZ ;  /* 0x00000000001c7805 */ /* 0x000fe4000001ff00 */
[----:B------:R-:W-:Y:S02]  /*00d0*/  CS2R R30, SRZ ;  /* 0x00000000001e7805 */ /* 0x000fe4000001ff00 */
[----:B------:R-:W-:Y:S02]  /*00e0*/  CS2R R24, SRZ ;  /* 0x0000000000187805 */ /* 0x000fe4000001ff00 */
[----:B---3--:R-:W-:Y:S02]  /*00f0*/  SHF.L.U32 R4, R8, 0x2, RZ ;  /* 0x0000000208047819 */ /* 0x008fe400000006ff */
[----:B------:R-:W-:Y:S02]  /*0100*/  CS2R R26, SRZ ;  /* 0x00000000001a7805 */ /* 0x000fe4000001ff00 */
[----:B------:R-:W-:-:S02]  /*0110*/  CS2R R36, SRZ ;  /* 0x0000000000247805 */ /* 0x000fc4000001ff00 */
[----:B------:R-:W-:Y:S02]  /*0120*/  CS2R R38, SRZ ;  /* 0x0000000000267805 */ /* 0x000fe4000001ff00 */
[----:B------:R-:W-:Y:S01]  /*0130*/  LOP3.LUT R9, R7, 0xc, R4, 0xf8, !PT ;  /* 0x0000000c07097812 */ /* 0x000fe200078ef804 */
[----:B------:R-:W1:Y:S03]  /*0140*/  LDC.64 R56, c[0x0][0x230] ;  /* 0x00008c00ff387b82 */ /* 0x000e660000000a00 */
[C---:B------:R-:W-:Y:S01]  /*0150*/  ISETP.GE.AND P0, PT, R9.reuse, 0x10, PT ;  /* 0x000000100900780c */ /* 0x040fe20003f06270 */
[----:B--2---:R-:W-:-:S04]  /*0160*/  IMAD.WIDE R10, R9, 0x4, R10 ;  /* 0x00000004090a7825 */ /* 0x004fc800078e020a */
[----:B------:R-:W2:Y:S08]  /*0170*/  LDC.64 R58, c[0x0][0x238] ;  /* 0x00008e00ff3a7b82 */ /* 0x000eb00000000a00 */
[----:B------:R3:W2:Y:S01]  /*0180*/  @!P0 LDG.E.EL.128 R32, desc[UR6][R10.64] ;  /* 0x000000060a208981 */ /* 0x0006a2000c2e1d00 */
[----:B------:R-:W-:Y:S01]  /*0190*/  SHF.R.U32.HI R0, RZ, 0x2, R8 ;  /* 0x00000002ff007819 */ /* 0x000fe20000011608 */
[----:B-----5:R-:W-:Y:S01]  /*01a0*/  IMAD.WIDE R40, R9, 0x4, R40 ;  /* 0x0000000409287825 */ /* 0x020fe200078e0228 */
[----:B------:R-:W-:-:S02]  /*01b0*/  CS2R R20, SRZ ;  /* 0x0000000000147805 */ /* 0x000fc4000001ff00 */
[----:B------:R-:W-:Y:S02]  /*01c0*/  CS2R R22, SRZ ;  /* 0x0000000000167805 */ /* 0x000fe4000001ff00 */
[----:B------:R-:W-:Y:S01]  /*01d0*/  SGXT.U32 R0, R0, 0x6 ;  /* 0x000000060000781a */ /* 0x000fe20000000000 */
[----:B0---4-:R-:W-:Y:S01]  /*01e0*/  IMAD.WIDE R54, R9, 0x4, R54 ;  /* 0x0000000409367825 */ /* 0x011fe200078e0236 */
[----:B------:R0:W4:Y:S01]  /*01f0*/  @!P0 LDG.E.EL.128 R28, desc[UR6][R40.64] ;  /* 0x00000006281c8981 */ /* 0x000122000c2e1d00 */
[----:B------:R-:W-:Y:S02]  /*0200*/  CS2R R16, SRZ ;  /* 0x0000000000107805 */ /* 0x000fe4000001ff00 */
[----:B------:R-:W-:Y:S02]  /*0210*/  PRMT R0, R0, 0x6540, R3 ;  /* 0x0000654000007816 */ /* 0x000fe40000000003 */
[----:B------:R-:W-:Y:S01]  /*0220*/  CS2R R18, SRZ ;  /* 0x0000000000127805 */ /* 0x000fe2000001ff00 */
[----:B------:R-:W5:Y:S01]  /*0230*/  @!P0 LDG.E.EL.128 R36, desc[UR6][R54.64] ;  /* 0x0000000636248981 */ /* 0x000f62000c2e1d00 */
[----:B------:R-:W-:-:S02]  /*0240*/  CS2R R12, SRZ ;  /* 0x00000000000c7805 */ /* 0x000fc4000001ff00 */
[----:B------:R-:W-:Y:S02]  /*0250*/  LEA R6, R0, R9, 0x4 ;  /* 0x0000000900067211 */ /* 0x000fe400078e20ff */
[----:B------:R-:W-:Y:S02]  /*0260*/  CS2R R14, SRZ ;  /* 0x00000000000e7805 */ /* 0x000fe4000001ff00 */
[----:B------:R-:W-:Y:S01]  /*0270*/  IADD3 R0, R6, 0x400, RZ ;  /* 0x0000040006007810 */ /* 0x000fe20007ffe0ff */
[--C-:B------:R-:W-:Y:S01]  /*0280*/  IMAD.WIDE R52, R6, 0x4, R48.reuse ;  /* 0x0000000406347825 */ /* 0x100fe200078e0230 */
[----:B------:R-:W-:Y:S02]  /*0290*/  IADD3 R2, R6, 0x800, RZ ;  /* 0x0000080006027810 */ /* 0x000fe40007ffe0ff */
[----:B------:R-:W-:Y:S01]  /*02a0*/  IADD3 R5, R6, 0xc00, RZ ;  /* 0x00000c0006057810 */ /* 0x000fe20007ffe0ff */
[--C-:B---3--:R-:W-:Y:S01]  /*02b0*/  IMAD.WIDE R10, R0, 0x4, R48.reuse ;  /* 0x00000004000a7825 */ /* 0x108fe200078e0230 */
[----:B------:R-:W4:Y:S03]  /*02c0*/  @!P0 LDG.E.EL.128 R24, desc[UR6][R52.64] ;  /* 0x0000000634188981 */ /* 0x000f26000c2e1d00 */
[--C-:B------:R-:W-:Y:S01]  /*02d0*/  IMAD.WIDE R50, R2, 0x4, R48.reuse ;  /* 0x0000000402327825 */ /* 0x100fe200078e0230 */
[----:B------:R-:W3:Y:S03]  /*02e0*/  @!P0 LDG.E.EL.128 R20, desc[UR6][R10.64] ;  /* 0x000000060a148981 */ /* 0x000ee6000c2e1d00 */
[----:B------:R-:W-:Y:S01]  /*02f0*/  IMAD.WIDE R48, R5, 0x4, R48 ;  /* 0x0000000405307825 */ /* 0x000fe200078e0230 */
[----:B------:R-:W3:Y:S04]  /*0300*/  @!P0 LDG.E.EL.128 R16, desc[UR6][R50.64] ;  /* 0x0000000632108981 */ /* 0x000ee8000c2e1d00 */
[----:B------:R-:W3:Y:S01]  /*0310*/  @!P0 LDG.E.EL.128 R12, desc[UR6][R48.64] ;  /* 0x00000006300c8981 */ /* 0x000ee2000c2e1d00 */
[----:B0-----:R-:W-:-:S02]  /*0320*/  CS2R R40, SRZ ;  /* 0x0000000000287805 */ /* 0x001fc4000001ff00 */
[----:B------:R-:W-:Y:S02]  /*0330*/  CS2R R42, SRZ ;  /* 0x00000000002a7805 */ /* 0x000fe4000001ff00 */
[----:B------:R-:W-:Y:S02]  /*0340*/  CS2R R44, SRZ ;  /* 0x00000000002c7805 */ /* 0x000fe4000001ff00 */
[----:B------:R-:W-:Y:S01]  /*0350*/  CS2R R46, SRZ ;  /* 0x00000000002e7805 */ /* 0x000fe2000001ff00 */
[----:B-1----:R-:W-:-:S04]  /*0360*/  IMAD.WIDE R56, R9, 0x4, R56 ;  /* 0x0000000409387825 */ /* 0x002fc800078e0238 */
[----:B--2---:R-:W-:Y:S01]  /*0370*/  IMAD.WIDE R58, R9, 0x4, R58 ;  /* 0x00000004093a7825 */ /* 0x004fe200078e023a */
[----:B------:R-:W2:Y:S04]  /*0380*/  @!P0 LDG.E.EL.128 R40, desc[UR6][R56.64] ;  /* 0x0000000638288981 */ /* 0x000ea8000c2e1d00 */
[----:B------:R0:W2:Y:S02]  /*0390*/  @!P0 LDG.E.EL.128 R44, desc[UR6][R58.64] ;  /* 0x000000063a2c8981 */ /* 0x0000a4000c2e1d00 */
[----:B0-----:R-:W-:Y:S01]  /*03a0*/  HFMA2.MMA R58, -RZ, RZ, 1.625, 0 ;  /* 0x3e800000ff3a7435 */ /* 0x001fe200000001ff */
[----:B------:R-:W-:-:S04]  /*03b0*/  SHF.R.U32.HI R8, RZ, 0x6, R8 ;  /* 0x00000006ff087819 */ /* 0x000fc80000011608 */
[----:B------:R-:W-:-:S04]  /*03c0*/  SGXT.U32 R8, R8, 0x2 ;  /* 0x000000020808781a */ /* 0x000fc80000000000 */
[----:B------:R-:W-:Y:S01]  /*03d0*/  LOP3.LUT R7, R8, R7, RZ, 0xfc, !PT ;  /* 0x0000000708077212 */ /* 0x000fe200078efcff */
[----:B------:R-:W-:Y:S01]  /*03e0*/  FADD R32, R32, 9.9999997473787516356e-06 ;  /* 0x3727c5ac20207421 */ /* 0x000fe20000000000 */
[----:B------:R-:W-:Y:S01]  /*03f0*/  FADD R33, R33, 9.9999997473787516356e-06 ;  /* 0x3727c5ac21217421 */ /* 0x000fe20000000000 */
[----:B------:R-:W-:-:S04]  /*0400*/  FADD R34, R34, 9.9999997473787516356e-06 ;  /* 0x3727c5ac22227421 */ /* 0x000fc80000000000 */
[----:B------:R-:W0:Y:S08]  /*0410*/  MUFU.SQRT R32, R32 ;  /* 0x0000002000207308 */ /* 0x000e300000002000 */
[----:B------:R-:W1:Y:S01]  /*0420*/  MUFU.SQRT R33, R33 ;  /* 0x0000002100217308 */ /* 0x000e620000002000 */
[----:B------:R-:W-:-:S07]  /*0430*/  FADD R35, R35, 9.9999997473787516356e-06 ;  /* 0x3727c5ac23237421 */ /* 0x000fce0000000000 */
[----:B------:R-:W4:Y:S01]  /*0440*/  MUFU.SQRT R34, R34 ;  /* 0x0000002200227308 */ /* 0x000f220000002000 */
[----:B0-----:R-:W-:Y:S02]  /*0450*/  FSETP.GT.AND P6, PT, R32, 8.50705917302346158658e+37, PT ;  /* 0x7e8000002000780b */ /* 0x001fe40003fc4000 */
[----:B-1----:R-:W-:-:S05]  /*0460*/  FSETP.GT.AND P2, PT, R33, 8.50705917302346158658e+37, PT ;  /* 0x7e8000002100780b */ /* 0x002fca0003f44000 */
[----:B------:R-:W0:Y:S01]  /*0470*/  MUFU.SQRT R35, R35 ;  /* 0x0000002300237308 */ /* 0x000e220000002000 */
[C---:B------:R-:W-:Y:S02]  /*0480*/  FSETP.GEU.AND P3, PT, R33.reuse, 1.175494350822287508e-38, PT ;  /* 0x008000002100780b */ /* 0x040fe40003f6e000 */
[C---:B----4-:R-:W-:Y:S02]  /*0490*/  FSETP.GT.AND P4, PT, R34.reuse, 8.50705917302346158658e+37, PT ;  /* 0x7e8000002200780b */ /* 0x050fe40003f84000 */
[----:B------:R-:W-:Y:S02]  /*04a0*/  FSETP.GEU.AND P5, PT, R34, 1.175494350822287508e-38, PT ;  /* 0x008000002200780b */ /* 0x000fe40003fae000 */
[C---:B------:R-:W-:Y:S01]  /*04b0*/  FSETP.GEU.AND P1, PT, R32.reuse, 1.175494350822287508e-38, PT ;  /* 0x008000002000780b */ /* 0x040fe20003f2e000 */
[----:B------:R-:W-:Y:S01]  /*04c0*/  @P6 FMUL R32, R32, 0.25 ;  /* 0x3e80000020206820 */ /* 0x000fe20000400000 */
[----:B------:R-:W-:Y:S01]  /*04d0*/  FSEL R54, R58, 1, P6 ;  /* 0x3f8000003a367808 */ /* 0x000fe20003000000 */
[----:B------:R-:W-:Y:S01]  /*04e0*/  @P2 FMUL R33, R33, 0.25 ;  /* 0x3e80000021212820 */ /* 0x000fe20000400000 */
[----:B0-----:R-:W-:-:S02]  /*04f0*/  FSETP.GT.AND P6, PT, R35, 8.50705917302346158658e+37, PT ;  /* 0x7e8000002300780b */ /* 0x001fc40003fc4000 */
[----:B------:R-:W-:-:S03]  /*0500*/  FSEL R56, R58, 1, P2 ;  /* 0x3f8000003a387808 */ /* 0x000fc60001000000 */
[----:B------:R-:W-:Y:S01]  /*0510*/  @P4 FMUL R34, R34, 0.25 ;  /* 0x3e80000022224820 */ /* 0x000fe20000400000 */
[----:B------:R-:W-:Y:S01]  /*0520*/  @!P3 FMUL R33, R33, 16777216 ;  /* 0x4b8000002121b820 */ /* 0x000fe20000400000 */
[----:B------:R-:W-:Y:S02]  /*0530*/  FSETP.GEU.AND P2, PT, R35, 1.175494350822287508e-38, PT ;  /* 0x008000002300780b */ /* 0x000fe40003f4e000 */
[----:B------:R-:W-:-:S03]  /*0540*/  @!P5 FMUL R34, R34, 16777216 ;  /* 0x4b8000002222d820 */ /* 0x000fc60000400000 */
[----:B------:R-:W0:Y:S01]  /*0550*/  MUFU.RCP R33, R33 ;  /* 0x0000002100217308 */ /* 0x000e220000001000 */
[----:B------:R-:W-:Y:S01]  /*0560*/  @P6 FMUL R35, R35, 0.25 ;  /* 0x3e80000023236820 */ /* 0x000fe20000400000 */
[----:B------:R-:W-:-:S06]  /*0570*/  FSEL R55, R58, 1, P4 ;  /* 0x3f8000003a377808 */ /* 0x000fcc0002000000 */
[----:B------:R-:W1:Y:S01]  /*0580*/  MUFU.RCP R34, R34 ;  /* 0x0000002200227308 */ /* 0x000e620000001000 */
[----:B------:R-:W-:Y:S01]  /*0590*/  @!P2 FMUL R35, R35, 16777216 ;  /* 0x4b8000002323a820 */ /* 0x000fe20000400000 */
[----:B------:R-:W-:Y:S01]  /*05a0*/  @!P1 FMUL R32, R32, 16777216 ;  /* 0x4b80000020209820 */ /* 0x000fe20000400000 */
[----:B------:R-:W-:Y:S01]  /*05b0*/  @!P3 FMUL R56, R56, 16777216 ;  /* 0x4b8000003838b820 */ /* 0x000fe20000400000 */
[----:B------:R-:W-:Y:S01]  /*05c0*/  FADD R26, R30, R26 ;  /* 0x0000001a1e1a7221 */ /* 0x000fe20000000000 */
[----:B------:R-:W-:-:S03]  /*05d0*/  @!P5 FMUL R55, R55, 16777216 ;  /* 0x4b8000003737d820 */ /* 0x000fc60000400000 */
[----:B------:R0:W-:Y:S01]  /*05e0*/  MUFU.RCP R9, R32 ;  /* 0x0000002000097308 */ /* 0x0001e20000001000 */
[----:B-----5:R-:W-:Y:S01]  /*05f0*/  FADD R60, R26, -R38 ;  /* 0x800000261a3c7221 */ /* 0x020fe20000000000 */
[----:B------:R-:W-:-:S06]  /*0600*/  FSEL R58, R58, 1, P6 ;  /* 0x3f8000003a3a7808 */ /* 0x000fcc0003000000 */
[----:B------:R-:W4:Y:S01]  /*0610*/  MUFU.RCP R35, R35 ;  /* 0x0000002300237308 */ /* 0x000f220000001000 */
[----:B0-----:R-:W-:Y:S01]  /*0620*/  FMUL R32, R33, R56 ;  /* 0x0000003821207220 */ /* 0x001fe20000400000 */
[----:B-1----:R-:W-:-:S04]  /*0630*/  FMUL R33, R34, R55 ;  /* 0x0000003722217220 */ /* 0x002fc80000400000 */
[----:B------:R-:W-:Y:S02]  /*0640*/  FMUL R63, R33, R60 ;  /* 0x0000003c213f7220 */ /* 0x000fe40000400000 */
[----:B------:R-:W0:Y:S01]  /*0650*/  LDC.64 R60, c[0x0][0x240] ;  /* 0x00009000ff3c7b82 */ /* 0x000e220000000a00 */
[----:B------:R-:W-:Y:S01]  /*0660*/  @!P2 FMUL R58, R58, 16777216 ;  /* 0x4b8000003a3aa820 */ /* 0x000fe20000400000 */
[C---:B------:R-:W-:Y:S01]  /*0670*/  FADD R27, R31.reuse, R27 ;  /* 0x0000001b1f1b7221 */ /* 0x040fe20000000000 */
[C---:B---3--:R-:W-:Y:S01]  /*0680*/  FADD R23, R31.reuse, R23 ;  /* 0x000000171f177221 */ /* 0x048fe20000000000 */
[C---:B------:R-:W-:Y:S01]  /*0690*/  FADD R19, R31.reuse, R19 ;  /* 0x000000131f137221 */ /* 0x040fe20000000000 */
[----:B------:R-:W-:Y:S01]  /*06a0*/  @!P1 FMUL R54, R54, 16777216 ;  /* 0x4b80000036369820 */ /* 0x000fe20000400000 */
[----:B------:R-:W-:Y:S01]  /*06b0*/  FADD R15, R31, R15 ;  /* 0x0000000f1f0f7221 */ /* 0x000fe20000000000 */
[C---:B------:R-:W-:Y:S01]  /*06c0*/  FADD R22, R30.reuse, R22 ;  /* 0x000000161e167221 */ /* 0x040fe20000000000 */
[C---:B------:R-:W-:Y:S01]  /*06d0*/  FADD R18, R30.reuse, R18 ;  /* 0x000000121e127221 */ /* 0x040fe20000000000 */
[----:B----4-:R-:W-:Y:S01]  /*06e0*/  FMUL R34, R35, R58 ;  /* 0x0000003a23227220 */ /* 0x010fe20000400000 */
[C---:B------:R-:W-:Y:S01]  /*06f0*/  FADD R25, R29.reuse, R25 ;  /* 0x000000191d197221 */ /* 0x040fe20000000000 */
[C---:B------:R-:W-:Y:S01]  /*0700*/  FADD R17, R29.reuse, R17 ;  /* 0x000000111d117221 */ /* 0x040fe20000000000 */
[C---:B------:R-:W-:Y:S01]  /*0710*/  FADD R13, R29.reuse, R13 ;  /* 0x0000000d1d0d7221 */ /* 0x040fe20000000000 */
[----:B------:R-:W-:Y:S01]  /*0720*/  FADD R14, R30, R14 ;  /* 0x0000000e1e0e7221 */ /* 0x000fe20000000000 */
[----:B------:R-:W-:Y:S01]  /*0730*/  FADD R21, R29, R21 ;  /* 0x000000151d157221 */ /* 0x000fe20000000000 */
[--C-:B------:R-:W-:Y:S01]  /*0740*/  FADD R57, R27, -R39.reuse ;  /* 0x800000271b397221 */ /* 0x100fe20000000000 */
[--C-:B------:R-:W-:Y:S01]  /*0750*/  FADD R35, R19, -R39.reuse ;  /* 0x8000002713237221 */ /* 0x100fe20000000000 */
[--C-:B------:R-:W-:Y:S01]  /*0760*/  FADD R55, R23, -R39.reuse ;  /* 0x8000002717377221 */ /* 0x100fe20000000000 */
[----:B------:R-:W-:Y:S01]  /*0770*/  FMUL R9, R9, R54 ;  /* 0x0000003609097220 */ /* 0x000fe20000400000 */
[C---:B------:R-:W-:Y:S01]  /*0780*/  FADD R24, R28.reuse, R24 ;  /* 0x000000181c187221 */ /* 0x040fe20000000000 */
[C---:B------:R-:W-:Y:S01]  /*0790*/  FADD R16, R28.reuse, R16 ;  /* 0x000000101c107221 */ /* 0x040fe20000000000 */
[C---:B------:R-:W-:Y:S01]  /*07a0*/  FADD R12, R28.reuse, R12 ;  /* 0x0000000c1c0c7221 */ /* 0x040fe20000000000 */
[----:B------:R-:W-:Y:S01]  /*07b0*/  FADD R29, R15, -R39 ;  /* 0x800000270f1d7221 */ /* 0x000fe20000000000 */
[----:B------:R-:W-:Y:S01]  /*07c0*/  FADD R20, R28, R20 ;  /* 0x000000141c147221 */ /* 0x000fe20000000000 */
[--C-:B------:R-:W-:Y:S01]  /*07d0*/  FADD R54, R18, -R38.reuse ;  /* 0x8000002612367221 */ /* 0x100fe20000000000 */
[--C-:B------:R-:W-:Y:S01]  /*07e0*/  FADD R58, R22, -R38.reuse ;  /* 0x80000026163a7221 */ /* 0x100fe20000000000 */
[--C-:B------:R-:W-:Y:S01]  /*07f0*/  FADD R59, R25, -R37.reuse ;  /* 0x80000025193b7221 */ /* 0x100fe20000000000 */
[----:B------:R-:W-:Y:S01]  /*0800*/  FADD R28, R14, -R38 ;  /* 0x800000260e1c7221 */ /* 0x000fe20000000000 */
[--C-:B------:R-:W-:Y:S01]  /*0810*/  FADD R39, R17, -R37.reuse ;  /* 0x8000002511277221 */ /* 0x100fe20000000000 */
[--C-:B------:R-:W-:Y:S01]  /*0820*/  FADD R31, R13, -R37.reuse ;  /* 0x800000250d1f7221 */ /* 0x100fe20000000000 */
[----:B------:R-:W-:Y:S01]  /*0830*/  FADD R37, R21, -R37 ;  /* 0x8000002515257221 */ /* 0x000fe20000000000 */
[C---:B------:R-:W-:Y:S01]  /*0840*/  FMUL R56, R34.reuse, R35 ;  /* 0x0000002322387220 */ /* 0x040fe20000400000 */
[C---:B------:R-:W-:Y:S01]  /*0850*/  FMUL R64, R34.reuse, R57 ;  /* 0x0000003922407220 */ /* 0x040fe20000400000 */
[----:B------:R-:W-:Y:S01]  /*0860*/  FMUL R70, R34, R55 ;  /* 0x0000003722467220 */ /* 0x000fe20000400000 */
[--C-:B------:R-:W-:Y:S01]  /*0870*/  FADD R62, R24, -R36.reuse ;  /* 0x80000024183e7221 */ /* 0x100fe20000000000 */
[--C-:B------:R-:W-:Y:S01]  /*0880*/  FADD R38, R16, -R36.reuse ;  /* 0x8000002410267221 */ /* 0x100fe20000000000 */
[--C-:B------:R-:W-:Y:S01]  /*0890*/  FADD R30, R12, -R36.reuse ;  /* 0x800000240c1e7221 */ /* 0x100fe20000000000 */
[----:B------:R-:W-:Y:S01]  /*08a0*/  FMUL R34, R34, R29 ;  /* 0x0000001d22227220 */ /* 0x000fe20000400000 */
[----:B------:R-:W-:Y:S01]  /*08b0*/  FADD R36, R20, -R36 ;  /* 0x8000002414247221 */ /* 0x000fe20000000000 */
[C---:B------:R-:W-:Y:S01]  /*08c0*/  FMUL R29, R33.reuse, R54 ;  /* 0x00000036211d7220 */ /* 0x040fe20000400000 */
[C---:B------:R-:W-:Y:S01]  /*08d0*/  FMUL R55, R33.reuse, R58 ;  /* 0x0000003a21377220 */ /* 0x040fe20000400000 */
[----:B------:R-:W-:Y:S01]  /*08e0*/  FMUL R33, R33, R28 ;  /* 0x0000001c21217220 */ /* 0x000fe20000400000 */
[C---:B------:R-:W-:Y:S01]  /*08f0*/  FMUL R28, R32.reuse, R39 ;  /* 0x00000027201c7220 */ /* 0x040fe20000400000 */
[C---:B------:R-:W-:Y:S01]  /*0900*/  FMUL R68, R32.reuse, R59 ;  /* 0x0000003b20447220 */ /* 0x040fe20000400000 */
[C---:B------:R-:W-:Y:S01]  /*0910*/  FMUL R66, R32.reuse, R37 ;  /* 0x0000002520427220 */ /* 0x040fe20000400000 */
[----:B------:R-:W-:Y:S01]  /*0920*/  FMUL R32, R32, R31 ;  /* 0x0000001f20207220 */ /* 0x000fe20000400000 */
[C---:B------:R-:W-:Y:S01]  /*0930*/  FMUL R57, R9.reuse, R38 ;  /* 0x0000002609397220 */ /* 0x040fe20000400000 */
[C---:B------:R-:W-:Y:S01]  /*0940*/  FMUL R65, R9.reuse, R62 ;  /* 0x0000003e09417220 */ /* 0x040fe20000400000 */
[C---:B------:R-:W-:Y:S01]  /*0950*/  FMUL R59, R9.reuse, R36 ;  /* 0x00000024093b7220 */ /* 0x040fe20000400000 */
[----:B------:R-:W-:Y:S01]  /*0960*/  FMUL R31, R9, R30 ;  /* 0x0000001e091f7220 */ /* 0x000fe20000400000 */
[-CC-:B--2---:R-:W-:Y:S01]  /*0970*/  FFMA R54, R34, R43.reuse, R47.reuse ;  /* 0x0000002b22367223 */ /* 0x184fe2000000002f */
[-CC-:B------:R-:W-:Y:S01]  /*0980*/  FFMA R56, R56, R43.reuse, R47.reuse ;  /* 0x0000002b38387223 */ /* 0x180fe2000000002f */
[-CC-:B------:R-:W-:Y:S01]  /*0990*/  FFMA R58, R70, R43.reuse, R47.reuse ;  /* 0x0000002b463a7223 */ /* 0x180fe2000000002f */
[----:B------:R-:W-:Y:S01]  /*09a0*/  FFMA R64, R64, R43, R47 ;  /* 0x0000002b40407223 */ /* 0x000fe2000000002f */
[-CC-:B------:R-:W-:Y:S01]  /*09b0*/  FFMA R47, R29, R42.reuse, R46.reuse ;  /* 0x0000002a1d2f7223 */ /* 0x180fe2000000002e */
        /* <DEDUP_REMOVED lines=11> */
[----:B0-----:R-:W-:-:S04]  /*0a70*/  IMAD.WIDE R42, R6, 0x4, R60 ;  /* 0x00000004062a7825 */ /* 0x001fc800078e023c */
[----:B------:R-:W-:-:S04]  /*0a80*/  IMAD.WIDE R40, R0, 0x4, R60 ;  /* 0x0000000400287825 */ /* 0x000fc800078e023c */
[----:B------:R-:W-:-:S04]  /*0a90*/  IMAD.WIDE R72, R2, 0x4, R60 ;  /* 0x0000000402487825 */ /* 0x000fc800078e023c */
[----:B------:R-:W-:Y:S02]  /*0aa0*/  IMAD.WIDE R70, R5, 0x4, R60 ;  /* 0x0000000405467825 */ /* 0x000fe400078e023c */
[----:B------:R-:W0:Y:S01]  /*0ab0*/  LDC.64 R60, c[0x0][0x248] ;  /* 0x00009200ff3c7b82 */ /* 0x000e220000000a00 */
[----:B------:R-:W-:Y:S02]  /*0ac0*/  CS2R R28, SRZ ;  /* 0x00000000001c7805 */ /* 0x000fe4000001ff00 */
[----:B------:R-:W-:Y:S02]  /*0ad0*/  CS2R R30, SRZ ;  /* 0x00000000001e7805 */ /* 0x000fe4000001ff00 */
[----:B------:R-:W-:-:S04]  /*0ae0*/  CS2R R32, SRZ ;  /* 0x0000000000207805 */ /* 0x000fc8000001ff00 */
[----:B------:R-:W2:Y:S01]  /*0af0*/  @!P0 LDG.E.EL.128 R28, desc[UR6][R42.64] ;  /* 0x000000062a1c8981 */ /* 0x000ea2000c2e1d00 */
[----:B------:R-:W-:Y:S02]  /*0b00*/  CS2R R34, SRZ ;  /* 0x0000000000227805 */ /* 0x000fe4000001ff00 */
[----:B------:R-:W-:Y:S02]  /*0b10*/  CS2R R36, SRZ ;  /* 0x0000000000247805 */ /* 0x000fe4000001ff00 */
[----:B------:R-:W-:Y:S02]  /*0b20*/  CS2R R38, SRZ ;  /* 0x0000000000267805 */ /* 0x000fe4000001ff00 */
[----:B------:R1:W3:Y:S04]  /*0b30*/  @!P0 LDG.E.EL.128 R32, desc[UR6][R40.64] ;  /* 0x0000000628208981 */ /* 0x0002e8000c2e1d00 */
[----:B------:R4:W5:Y:S04]  /*0b40*/  @!P0 LDG.E.EL.128 R36, desc[UR6][R72.64] ;  /* 0x0000000648248981 */ /* 0x000968000c2e1d00 */
[----:B0-----:R0:W3:Y:S01]  /*0b50*/  LDG.E R8, desc[UR6][R60.64] ;  /* 0x000000063c087981 */ /* 0x0010e2000c1e1900 */
[----:B-1----:R-:W-:-:S02]  /*0b60*/  CS2R R40, SRZ ;  /* 0x0000000000287805 */ /* 0x002fc4000001ff00 */
[----:B------:R-:W-:-:S06]  /*0b70*/  CS2R R42, SRZ ;  /* 0x00000000002a7805 */ /* 0x000fcc000001ff00 */
[----:B------:R1:W5:Y:S01]  /*0b80*/  @!P0 LDG.E.EL.128 R40, desc[UR6][R70.64] ;  /* 0x0000000646288981 */ /* 0x000362000c2e1d00 */
[----:B------:R-:W0:Y:S01]  /*0b90*/  S2R R44, SR_TID.X ;  /* 0x00000000002c7919 */ /* 0x000e220000002100 */
[----:B------:R-:W1:Y:S08]  /*0ba0*/  S2UR UR5, SR_CgaCtaId ;  /* 0x00000000000579c3 */ /* 0x000e700000008800 */
[----:B------:R-:W-:Y:S06]  /*0bb0*/  BAR.SYNC.DEFER_BLOCKING 0x0 ;  /* 0x0000000000007b1d */ /* 0x000fec0000010000 */
[----:B------:R-:W-:-:S02]  /*0bc0*/  UMOV UR4, 0x400 ;  /* 0x0000040000047882 */ /* 0x000fc40000000000 */
[----:B-1----:R-:W-:Y:S01]  /*0bd0*/  UPRMT UR4, UR5, 0x654, UR4 ;  /* 0x0000065405047896 */ /* 0x002fe20008000004 */
[----:B------:R1:W-:Y:S01]  /*0be0*/  @!P0 STG.E.128 desc[UR6][R52.64], R24 ;  /* 0x0000001834008986 */ /* 0x0003e2000c101d06 */
[----:B0-----:R-:W-:Y:S01]  /*0bf0*/  IMAD.SHL.U32 R67, R44, 0x400, RZ ;  /* 0x000004002c437824 */ /* 0x001fe200078e00ff */
[----:B----4-:R-:W-:-:S04]  /*0c00*/  SHF.R.U32.HI R72, RZ, 0x2, R44 ;  /* 0x00000002ff487819 */ /* 0x010fc8000001162c */
[----:B------:R-:W-:Y:S02]  /*0c10*/  LOP3.LUT R67, R67, 0xc00, RZ, 0xc0, !PT ;  /* 0x00000c0043437812 */ /* 0x000fe400078ec0ff */
[----:B------:R-:W-:Y:S02]  /*0c20*/  SGXT.U32 R72, R72, 0x6 ;  /* 0x000000064848781a */ /* 0x000fe40000000000 */
[C---:B------:R-:W-:Y:S02]  /*0c30*/  LOP3.LUT R61, R67.reuse, 0x100, RZ, 0xfc, !PT ;  /* 0x00000100433d7812 */ /* 0x040fe400078efcff */
[C---:B------:R-:W-:Y:S02]  /*0c40*/  LOP3.LUT R69, R67.reuse, 0x200, RZ, 0xfc, !PT ;  /* 0x0000020043457812 */ /* 0x040fe400078efcff */
[C---:B------:R-:W-:Y:S02]  /*0c50*/  LOP3.LUT R70, R67.reuse, 0x300, RZ, 0xfc, !PT ;  /* 0x0000030043467812 */ /* 0x040fe400078efcff */
[----:B------:R-:W-:-:S02]  /*0c60*/  LOP3.LUT R60, R67, R72, RZ, 0xfc, !PT ;  /* 0x00000048433c7212 */ /* 0x000fc400078efcff */
[----:B------:R-:W-:Y:S02]  /*0c70*/  LEA.HI R67, R67, UR4, RZ, 0x1c ;  /* 0x0000000443437c11 */ /* 0x000fe4000f8fe0ff */
[----:B-1----:R-:W-:Y:S02]  /*0c80*/  LEA.HI R25, R61, UR4, RZ, 0x1c ;  /* 0x000000043d197c11 */ /* 0x002fe4000f8fe0ff */
[----:B------:R-:W-:Y:S02]  /*0c90*/  LEA.HI R69, R69, UR4, RZ, 0x1c ;  /* 0x0000000445457c11 */ /* 0x000fe4000f8fe0ff */
[----:B------:R-:W-:Y:S02]  /*0ca0*/  LEA.HI R27, R70, UR4, RZ, 0x1c ;  /* 0x00000004461b7c11 */ /* 0x000fe4000f8fe0ff */
[C---:B------:R-:W-:Y:S02]  /*0cb0*/  LEA R24, R60.reuse, R67, 0x2 ;  /* 0x000000433c187211 */ /* 0x040fe400078e10ff */
[----:B------:R-:W-:-:S02]  /*0cc0*/  LEA R25, R60, R25, 0x2 ;  /* 0x000000193c197211 */ /* 0x000fc400078e10ff */
[C---:B------:R-:W-:Y:S02]  /*0cd0*/  LEA R26, R60.reuse, R69, 0x2 ;  /* 0x000000453c1a7211 */ /* 0x040fe400078e10ff */
[----:B------:R-:W-:Y:S01]  /*0ce0*/  LEA R27, R60, R27, 0x2 ;  /* 0x0000001b3c1b7211 */ /* 0x000fe200078e10ff */
[----:B------:R0:W-:Y:S04]  /*0cf0*/  @!P0 STG.E.128 desc[UR6][R10.64], R20 ;  /* 0x000000140a008986 */ /* 0x0001e8000c101d06 */
[----:B------:R-:W-:Y:S04]  /*0d00*/  @!P0 STG.E.128 desc[UR6][R50.64], R16 ;  /* 0x0000001032008986 */ /* 0x000fe8000c101d06 */
[----:B------:R1:W-:Y:S01]  /*0d10*/  @!P0 STG.E.128 desc[UR6][R48.64], R12 ;  /* 0x0000000c30008986 */ /* 0x0003e2000c101d06 */
[----:B------:R-:W-:-:S04]  /*0d20*/  LOP3.LUT R4, R4, 0xfc, RZ, 0xc0, !PT ;  /* 0x000000fc04047812 */ /* 0x000fc800078ec0ff */
[--C-:B------:R-:W-:Y:S02]  /*0d30*/  PRMT R4, R4, 0x6540, R3.reuse ;  /* 0x0000654004047816 */ /* 0x100fe40000000003 */
[----:B------:R-:W-:Y:S01]  /*0d40*/  SHF.R.S32.HI R3, RZ, 0x17, R3 ;  /* 0x00000017ff037819 */ /* 0x000fe20000011403 */
[----:B0-----:R-:W0:Y:S03]  /*0d50*/  LDC.64 R22, c[0x0][0x258] ;  /* 0x00009600ff167b82 */ /* 0x001e260000000a00 */
[----:B------:R-:W-:-:S04]  /*0d60*/  SGXT R3, R3, 0x1 ;  /* 0x000000010303781a */ /* 0x000fc80000000200 */
[----:B------:R-:W-:Y:S02]  /*0d70*/  LEA.HI R3, R3, R4, RZ, 0xa ;  /* 0x0000000403037211 */ /* 0x000fe400078f50ff */
[----:B------:R-:W-:Y:S02]  /*0d80*/  LOP3.LUT R20, R7, 0xc, RZ, 0xfc, !PT ;  /* 0x0000000c07147812 */ /* 0x000fe400078efcff */
[C---:B--2---:R-:W-:Y:S01]  /*0d90*/  FSETP.GT.AND P5, PT, R65.reuse, -R28, PT ;  /* 0x8000001c4100720b */ /* 0x044fe20003fa4000 */
[----:B------:R-:W-:Y:S01]  /*0da0*/  FADD R28, R65, R28 ;  /* 0x0000001c411c7221 */ /* 0x000fe20000000000 */
[C---:B------:R-:W-:Y:S01]  /*0db0*/  FSETP.GT.AND P4, PT, R68.reuse, -R29, PT ;  /* 0x8000001d4400720b */ /* 0x040fe20003f84000 */
[----:B------:R-:W-:Y:S01]  /*0dc0*/  FADD R29, R68, R29 ;  /* 0x0000001d441d7221 */ /* 0x000fe20000000000 */
[C---:B------:R-:W-:Y:S01]  /*0dd0*/  FSETP.GT.AND P3, PT, R63.reuse, -R30, PT ;  /* 0x8000001e3f00720b */ /* 0x040fe20003f64000 */
[----:B------:R-:W-:Y:S01]  /*0de0*/  FADD R30, R63, R30 ;  /* 0x0000001e3f1e7221 */ /* 0x000fe20000000000 */
[C---:B------:R-:W-:Y:S01]  /*0df0*/  FSETP.GT.AND P2, PT, R64.reuse, -R31, PT ;  /* 0x8000001f4000720b */ /* 0x040fe20003f44000 */
[----:B------:R-:W-:Y:S01]  /*0e00*/  FADD R31, R64, R31 ;  /* 0x0000001f401f7221 */ /* 0x000fe20000000000 */
[C---:B---3--:R-:W-:Y:S01]  /*0e10*/  FMUL R53, R8.reuse, R28 ;  /* 0x0000001c08357220 */ /* 0x048fe20000400000 */
[----:B------:R-:W-:-:S04]  /*0e20*/  FMUL R52, R8, R29 ;  /* 0x0000001d08347220 */ /* 0x000fc80000400000 */
[----:B------:R-:W-:Y:S02]  /*0e30*/  FSEL R53, R28, R53, P5 ;  /* 0x000000351c357208 */ /* 0x000fe40002800000 */
[----:B------:R-:W-:Y:S02]  /*0e40*/  FSEL R52, R29, R52, P4 ;  /* 0x000000341d347208 */ /* 0x000fe40002000000 */
[C---:B------:R-:W-:Y:S01]  /*0e50*/  FSETP.GT.AND P5, PT, R55.reuse, -R34, PT ;  /* 0x800000223700720b */ /* 0x040fe20003fa4000 */
[----:B------:R-:W-:Y:S01]  /*0e60*/  FADD R34, R55, R34 ;  /* 0x0000002237227221 */ /* 0x000fe20000000000 */
[C---:B------:R-:W-:Y:S01]  /*0e70*/  FSETP.GT.AND P4, PT, R58.reuse, -R35, PT ;  /* 0x800000233a00720b */ /* 0x040fe20003f84000 */
[----:B------:R-:W-:Y:S01]  /*0e80*/  FADD R35, R58, R35 ;  /* 0x000000233a237221 */ /* 0x000fe20000000000 */
[C---:B------:R-:W-:Y:S01]  /*0e90*/  FMUL R55, R8.reuse, R30 ;  /* 0x0000001e08377220 */ /* 0x040fe20000400000 */
[----:B------:R-:W-:Y:S01]  /*0ea0*/  FMUL R58, R8, R31 ;  /* 0x0000001f083a7220 */ /* 0x000fe20000400000 */
[C---:B------:R-:W-:Y:S01]  /*0eb0*/  FSETP.GT.AND P6, PT, R66.reuse, -R33, PT ;  /* 0x800000214200720b */ /* 0x040fe20003fc4000 */
[----:B------:R-:W-:Y:S01]  /*0ec0*/  FADD R33, R66, R33 ;  /* 0x0000002142217221 */ /* 0x000fe20000000000 */
[C---:B------:R-:W-:Y:S01]  /*0ed0*/  FSETP.GT.AND P1, PT, R59.reuse, -R32, PT ;  /* 0x800000203b00720b */ /* 0x040fe20003f24000 */
[----:B------:R-:W-:Y:S01]  /*0ee0*/  FADD R32, R59, R32 ;  /* 0x000000203b207221 */ /* 0x000fe20000000000 */
[----:B------:R-:W-:-:S02]  /*0ef0*/  FSEL R55, R30, R55, P3 ;  /* 0x000000371e377208 */ /* 0x000fc40001800000 */
[----:B------:R-:W-:Y:S01]  /*0f00*/  FSEL R60, R31, R58, P2 ;  /* 0x0000003a1f3c7208 */ /* 0x000fe20001000000 */
[C---:B------:R-:W-:Y:S01]  /*0f10*/  FMUL R58, R8.reuse, R33 ;  /* 0x00000021083a7220 */ /* 0x040fe20000400000 */
[C---:B-----5:R-:W-:Y:S01]  /*0f20*/  FSETP.GT.AND P3, PT, R57.reuse, -R36, PT ;  /* 0x800000243900720b */ /* 0x060fe20003f64000 */
[----:B------:R-:W-:Y:S01]  /*0f30*/  FADD R36, R57, R36 ;  /* 0x0000002439247221 */ /* 0x000fe20000000000 */
[----:B------:R-:W-:Y:S02]  /*0f40*/  FMUL R57, R8, R32 ;  /* 0x0000002008397220 */ /* 0x000fe40000400000 */
[----:B------:R-:W-:Y:S02]  /*0f50*/  FSEL R58, R33, R58, P6 ;  /* 0x0000003a213a7208 */ /* 0x000fe40003000000 */
[C---:B------:R-:W-:Y:S01]  /*0f60*/  FSETP.GT.AND P6, PT, R56.reuse, -R39, PT ;  /* 0x800000273800720b */ /* 0x040fe20003fc4000 */
[----:B------:R-:W-:Y:S01]  /*0f70*/  FADD R39, R56, R39 ;  /* 0x0000002738277221 */ /* 0x000fe20000000000 */
[----:B------:R-:W-:Y:S01]  /*0f80*/  FSEL R57, R32, R57, P1 ;  /* 0x0000003920397208 */ /* 0x000fe20000800000 */
[C---:B------:R-:W-:Y:S01]  /*0f90*/  FMUL R56, R8.reuse, R35 ;  /* 0x0000002308387220 */ /* 0x040fe20000400000 */
[C---:B------:R-:W-:Y:S01]  /*0fa0*/  FSETP.GT.AND P1, PT, R47.reuse, -R38, PT ;  /* 0x800000262f00720b */ /* 0x040fe20003f24000 */
[----:B------:R-:W-:Y:S01]  /*0fb0*/  FADD R38, R47, R38 ;  /* 0x000000262f267221 */ /* 0x000fe20000000000 */
[----:B------:R-:W-:Y:S01]  /*0fc0*/  FMUL R47, R8, R34 ;  /* 0x00000022082f7220 */ /* 0x000fe20000400000 */
[C---:B------:R-:W-:Y:S01]  /*0fd0*/  FSETP.GT.AND P2, PT, R62.reuse, -R37, PT ;  /* 0x800000253e00720b */ /* 0x040fe20003f44000 */
[----:B------:R-:W-:Y:S01]  /*0fe0*/  FADD R37, R62, R37 ;  /* 0x000000253e257221 */ /* 0x000fe20000000000 */
[----:B------:R-:W-:-:S02]  /*0ff0*/  FSEL R62, R35, R56, P4 ;  /* 0x00000038233e7208 */ /* 0x000fc40002000000 */
[C---:B------:R-:W-:Y:S01]  /*1000*/  FSETP.GT.AND P4, PT, R46.reuse, -R41, PT ;  /* 0x800000292e00720b */ /* 0x040fe20003f84000 */
[----:B------:R-:W-:Y:S01]  /*1010*/  FADD R41, R46, R41 ;  /* 0x000000292e297221 */ /* 0x000fe20000000000 */
[----:B------:R-:W-:Y:S02]  /*1020*/  FSEL R59, R34, R47, P5 ;  /* 0x0000002f223b7208 */ /* 0x000fe40002800000 */
[----:B------:R-:W2:Y:S01]  /*1030*/  LDC.64 R46, c[0x0][0x250] ;  /* 0x00009400ff2e7b82 */ /* 0x000ea20000000a00 */
[C---:B------:R-:W-:Y:S01]  /*1040*/  FSETP.GT.AND P5, PT, R45.reuse, -R40, PT ;  /* 0x800000282d00720b */ /* 0x040fe20003fa4000 */
[----:B------:R-:W-:Y:S01]  /*1050*/  FADD R40, R45, R40 ;  /* 0x000000282d287221 */ /* 0x000fe20000000000 */
[C---:B------:R-:W-:Y:S01]  /*1060*/  FMUL R45, R8.reuse, R36 ;  /* 0x00000024082d7220 */ /* 0x040fe20000400000 */
[----:B------:R-:W-:-:S04]  /*1070*/  FMUL R56, R8, R37 ;  /* 0x0000002508387220 */ /* 0x000fc80000400000 */
[----:B------:R-:W-:Y:S02]  /*1080*/  FSEL R45, R36, R45, P3 ;  /* 0x0000002d242d7208 */ /* 0x000fe40001800000 */
[C---:B------:R-:W-:Y:S01]  /*1090*/  FSETP.GT.AND P3, PT, R9.reuse, -R42, PT ;  /* 0x8000002a0900720b */ /* 0x040fe20003f64000 */
[----:B------:R-:W-:Y:S01]  /*10a0*/  FADD R42, R9, R42 ;  /* 0x0000002a092a7221 */ /* 0x000fe20000000000 */
[----:B------:R-:W-:Y:S01]  /*10b0*/  FMUL R9, R8, R38 ;  /* 0x0000002608097220 */ /* 0x000fe20000400000 */
[----:B------:R-:W-:Y:S02]  /*10c0*/  FSEL R56, R37, R56, P2 ;  /* 0x0000003825387208 */ /* 0x000fe40001000000 */
[C---:B------:R-:W-:Y:S01]  /*10d0*/  FSETP.GT.AND P2, PT, R54.reuse, -R43, PT ;  /* 0x8000002b3600720b */ /* 0x040fe20003f44000 */
[----:B------:R-:W-:Y:S01]  /*10e0*/  FADD R43, R54, R43 ;  /* 0x0000002b362b7221 */ /* 0x000fe20000000000 */
[----:B-1----:R-:W-:Y:S01]  /*10f0*/  FMUL R12, R8, R41 ;  /* 0x00000029080c7220 */ /* 0x002fe20000400000 */
[----:B------:R-:W-:Y:S01]  /*1100*/  FSEL R17, R38, R9, P1 ;  /* 0x0000000926117208 */ /* 0x000fe20000800000 */
[----:B------:R-:W-:Y:S01]  /*1110*/  STS [R24], R53 ;  /* 0x0000003518007388 */ /* 0x000fe20000000800 */
[C---:B------:R-:W-:Y:S01]  /*1120*/  FMUL R10, R8.reuse, R39 ;  /* 0x00000027080a7220 */ /* 0x040fe20000400000 */
[C---:B------:R-:W-:Y:S01]  /*1130*/  FMUL R9, R8.reuse, R40 ;  /* 0x0000002808097220 */ /* 0x040fe20000400000 */
[C---:B------:R-:W-:Y:S01]  /*1140*/  FMUL R11, R8.reuse, R42 ;  /* 0x0000002a080b7220 */ /* 0x040fe20000400000 */
[----:B------:R-:W-:Y:S01]  /*1150*/  STS [R25+0x400], R52 ;  /* 0x0004003419007388 */ /* 0x000fe20000000800 */
[----:B------:R-:W-:Y:S01]  /*1160*/  FMUL R8, R8, R43 ;  /* 0x0000002b08087220 */ /* 0x000fe20000400000 */
[----:B------:R-:W-:-:S02]  /*1170*/  FSEL R16, R41, R12, P4 ;  /* 0x0000000c29107208 */ /* 0x000fc40002000000 */
[----:B------:R-:W-:Y:S01]  /*1180*/  STS [R26+0x800], R55 ;  /* 0x000800371a007388 */ /* 0x000fe20000000800 */
[----:B------:R-:W-:-:S03]  /*1190*/  SHF.L.U32 R12, R44, 0x2, RZ ;  /* 0x000000022c0c7819 */ /* 0x000fc600000006ff */
[----:B------:R-:W-:Y:S01]  /*11a0*/  STS [R27+0xc00], R60 ;  /* 0x000c003c1b007388 */ /* 0x000fe20000000800 */
[----:B------:R-:W-:-:S03]  /*11b0*/  FSEL R14, R39, R10, P6 ;  /* 0x0000000a270e7208 */ /* 0x000fc60003000000 */
[----:B------:R-:W-:Y:S01]  /*11c0*/  STS [R24+0x100], R57 ;  /* 0x0001003918007388 */ /* 0x000fe20000000800 */
[----:B------:R-:W-:Y:S02]  /*11d0*/  FSEL R15, R40, R9, P5 ;  /* 0x00000009280f7208 */ /* 0x000fe40002800000 */
[----:B------:R-:W-:Y:S01]  /*11e0*/  FSEL R19, R42, R11, P3 ;  /* 0x0000000b2a137208 */ /* 0x000fe20001800000 */
[----:B------:R-:W-:Y:S01]  /*11f0*/  STS [R25+0x500], R58 ;  /* 0x0005003a19007388 */ /* 0x000fe20000000800 */
[----:B------:R-:W-:Y:S01]  /*1200*/  FSEL R18, R43, R8, P2 ;  /* 0x000000082b127208 */ /* 0x000fe20001000000 */
[--C-:B--2---:R-:W-:Y:S02]  /*1210*/  IMAD.WIDE R8, R6, 0x4, R46.reuse ;  /* 0x0000000406087825 */ /* 0x104fe400078e022e */
[----:B------:R-:W-:Y:S02]  /*1220*/  STS [R26+0x900], R59 ;  /* 0x0009003b1a007388 */ /* 0x000fe40000000800 */
[--C-:B------:R-:W-:Y:S01]  /*1230*/  IMAD.WIDE R10, R0, 0x4, R46.reuse ;  /* 0x00000004000a7825 */ /* 0x100fe200078e022e */
[----:B------:R-:W-:Y:S01]  /*1240*/  LOP3.LUT R0, R12, 0x3fc, RZ, 0xc0, !PT ;  /* 0x000003fc0c007812 */ /* 0x000fe200078ec0ff */
[----:B------:R-:W-:Y:S02]  /*1250*/  STS [R27+0xd00], R62 ;  /* 0x000d003e1b007388 */ /* 0x000fe40000000800 */
[----:B------:R-:W-:-:S02]  /*1260*/  IMAD.WIDE R12, R2, 0x4, R46 ;  /* 0x00000004020c7825 */ /* 0x000fc400078e022e */
[----:B------:R-:W-:Y:S02]  /*1270*/  STS [R24+0x200], R45 ;  /* 0x0002002d18007388 */ /* 0x000fe40000000800 */
[----:B------:R-:W-:Y:S02]  /*1280*/  IMAD.WIDE R46, R5, 0x4, R46 ;  /* 0x00000004052e7825 */ /* 0x000fe400078e022e */
[----:B------:R-:W-:Y:S04]  /*1290*/  STS [R25+0x600], R56 ;  /* 0x0006003819007388 */ /* 0x000fe80000000800 */
[----:B------:R-:W-:Y:S04]  /*12a0*/  STS [R26+0xa00], R17 ;  /* 0x000a00111a007388 */ /* 0x000fe80000000800 */
[----:B------:R1:W-:Y:S04]  /*12b0*/  STS [R27+0xe00], R14 ;  /* 0x000e000e1b007388 */ /* 0x0003e80000000800 */
[----:B------:R-:W-:Y:S04]  /*12c0*/  STS [R24+0x300], R15 ;  /* 0x0003000f18007388 */ /* 0x000fe80000000800 */
[----:B------:R2:W-:Y:S04]  /*12d0*/  @!P0 STG.E.128 desc[UR6][R8.64], R28 ;  /* 0x0000001c08008986 */ /* 0x0005e8000c101d06 */
[----:B------:R-:W-:Y:S04]  /*12e0*/  STS [R25+0x700], R16 ;  /* 0x0007001019007388 */ /* 0x000fe80000000800 */
[----:B------:R3:W-:Y:S04]  /*12f0*/  @!P0 STG.E.128 desc[UR6][R10.64], R32 ;  /* 0x000000200a008986 */ /* 0x0007e8000c101d06 */
[----:B------:R-:W-:Y:S04]  /*1300*/  STS [R26+0xb00], R19 ;  /* 0x000b00131a007388 */ /* 0x000fe80000000800 */
[----:B------:R4:W-:Y:S04]  /*1310*/  @!P0 STG.E.128 desc[UR6][R12.64], R36 ;  /* 0x000000240c008986 */ /* 0x0009e8000c101d06 */
[----:B------:R-:W-:Y:S04]  /*1320*/  STS [R27+0xf00], R18 ;  /* 0x000f00121b007388 */ /* 0x000fe80000000800 */
[----:B------:R-:W-:Y:S01]  /*1330*/  @!P0 STG.E.128 desc[UR6][R46.64], R40 ;  /* 0x000000282e008986 */ /* 0x000fe2000c101d06 */
[----:B------:R-:W-:-:S02]  /*1340*/  LOP3.LUT R2, R0, 0x400, RZ, 0xfc, !PT ;  /* 0x0000040000027812 */ /* 0x000fc400078efcff */
[----:B------:R-:W-:Y:S02]  /*1350*/  LOP3.LUT R6, R0, 0x800, RZ, 0xfc, !PT ;  /* 0x0000080000067812 */ /* 0x000fe400078efcff */
[----:B------:R-:W-:Y:S02]  /*1360*/  SHF.R.U32.HI R44, RZ, 0x2, R44 ;  /* 0x00000002ff2c7819 */ /* 0x000fe4000001162c */
[----:B------:R-:W-:Y:S02]  /*1370*/  SHF.R.U32.HI R5, RZ, 0x4, R2 ;  /* 0x00000004ff057819 */ /* 0x000fe40000011602 */
[----:B-1----:R-:W-:Y:S02]  /*1380*/  SHF.R.U32.HI R14, RZ, 0x4, R6 ;  /* 0x00000004ff0e7819 */ /* 0x002fe40000011606 */
[----:B------:R-:W-:Y:S02]  /*1390*/  LOP3.LUT R2, R44, 0x30, RZ, 0xc0, !PT ;  /* 0x000000302c027812 */ /* 0x000fe400078ec0ff */
[----:B------:R-:W-:-:S02]  /*13a0*/  LOP3.LUT R6, R5, 0x70, RZ, 0xc0, !PT ;  /* 0x0000007005067812 */ /* 0x000fc400078ec0ff */
[----:B------:R-:W-:Y:S01]  /*13b0*/  LOP3.LUT R14, R14, 0xb0, RZ, 0xc0, !PT ;  /* 0x000000b00e0e7812 */ /* 0x000fe200078ec0ff */
[----:B------:R-:W-:Y:S01]  /*13c0*/  VIADD R5, R2, UR4 ;  /* 0x0000000402057c36 */ /* 0x000fe20008000000 */
[----:B--2---:R-:W-:Y:S02]  /*13d0*/  IADD3 R9, R6, UR4, RZ ;  /* 0x0000000406097c10 */ /* 0x004fe4000fffe0ff */
[----:B---3--:R-:W-:Y:S02]  /*13e0*/  IADD3 R11, R14, UR4, RZ ;  /* 0x000000040e0b7c10 */ /* 0x008fe4000fffe0ff */
[C---:B------:R-:W-:Y:S01]  /*13f0*/  LEA R5, R0.reuse, R5, 0x2 ;  /* 0x0000000500057211 */ /* 0x040fe200078e10ff */
[----:B------:R-:W-:Y:S01]  /*1400*/  BAR.SYNC.DEFER_BLOCKING 0x0 ;  /* 0x0000000000007b1d */ /* 0x000fe20000010000 */
[C---:B----4-:R-:W-:Y:S02]  /*1410*/  LEA R12, R0.reuse, R9, 0x2 ;  /* 0x00000009000c7211 */ /* 0x050fe400078e10ff */
[----:B------:R-:W-:Y:S01]  /*1420*/  LEA R11, R0, R11, 0x2 ;  /* 0x0000000b000b7211 */ /* 0x000fe200078e10ff */
[C---:B------:R-:W-:Y:S01]  /*1430*/  IMAD.SHL.U32 R2, R3.reuse, 0x10, RZ ;  /* 0x0000001003027824 */ /* 0x040fe200078e00ff */
[----:B------:R-:W-:Y:S01]  /*1440*/  LOP3.LUT R3, R3, 0xfffffc00, RZ, 0xc0, !PT ;  /* 0xfffffc0003037812 */ /* 0x000fe200078ec0ff */
[----:B------:R1:W2:Y:S04]  /*1450*/  LDS.128 R16, [R5] ;  /* 0x0000000005107984 */ /* 0x0002a80000000c00 */
[----:B------:R-:W3:Y:S04]  /*1460*/  LDS.128 R12, [R12+0x1000] ;  /* 0x001000000c0c7984 */ /* 0x000ee80000000c00 */
[----:B------:R-:W4:Y:S01]  /*1470*/  LDS.128 R8, [R11+0x2000] ;  /* 0x002000000b087984 */ /* 0x000f220000000c00 */
[----:B------:R-:W-:-:S04]  /*1480*/  LOP3.LUT R2, R2, 0xffffc000, RZ, 0xc0, !PT ;  /* 0xffffc00002027812 */ /* 0x000fc800078ec0ff */
[----:B------:R-:W-:Y:S02]  /*1490*/  IADD3 R6, R2, R4, -R3 ;  /* 0x0000000402067210 */ /* 0x000fe40007ffe803 */
[----:B------:R-:W-:Y:S02]  /*14a0*/  LOP3.LUT R4, R0, 0xc00, RZ, 0xfc, !PT ;  /* 0x00000c0000047812 */ /* 0x000fe400078efcff */
[C---:B------:R-:W-:Y:S02]  /*14b0*/  LOP3.LUT R3, R7.reuse, 0x4, RZ, 0xfc, !PT ;  /* 0x0000000407037812 */ /* 0x040fe400078efcff */
[C---:B------:R-:W-:Y:S02]  /*14c0*/  LOP3.LUT R2, R7.reuse, 0x8, RZ, 0xfc, !PT ;  /* 0x0000000807027812 */ /* 0x040fe400078efcff */
[----:B------:R-:W-:Y:S02]  /*14d0*/  ISETP.GE.AND P1, PT, R7, 0x10, PT ;  /* 0x000000100700780c */ /* 0x000fe40003f26270 */
[----:B------:R-:W-:-:S02]  /*14e0*/  SHF.R.U32.HI R4, RZ, 0x4, R4 ;  /* 0x00000004ff047819 */ /* 0x000fc40000011604 */
[----:B------:R-:W-:Y:S02]  /*14f0*/  ISETP.GE.AND P2, PT, R3, 0x10, PT ;  /* 0x000000100300780c */ /* 0x000fe40003f46270 */
[----:B------:R-:W-:Y:S02]  /*1500*/  ISETP.GE.AND P3, PT, R2, 0x10, PT ;  /* 0x000000100200780c */ /* 0x000fe40003f66270 */
[-C--:B-1----:R-:W-:Y:S02]  /*1510*/  LEA R5, R7, R6.reuse, 0xa ;  /* 0x0000000607057211 */ /* 0x082fe400078e50ff */
[----:B------:R-:W-:Y:S02]  /*1520*/  ISETP.GE.AND P0, PT, R20, 0x10, PT ;  /* 0x000000101400780c */ /* 0x000fe40003f06270 */
[----:B------:R-:W-:Y:S02]  /*1530*/  LOP3.LUT R4, R4, 0xf0, RZ, 0xc0, !PT ;  /* 0x000000f004047812 */ /* 0x000fe400078ec0ff */
[----:B------:R-:W-:-:S02]  /*1540*/  LEA R21, R3, R6, 0xa ;  /* 0x0000000603157211 */ /* 0x000fc400078e50ff */
[----:B------:R-:W-:Y:S01]  /*1550*/  LEA R25, R2, R6, 0xa ;  /* 0x0000000602197211 */ /* 0x000fe200078e50ff */
[----:B0-----:R-:W-:Y:S01]  /*1560*/  IMAD.WIDE R2, R5, 0x4, R22 ;  /* 0x0000000405027825 */ /* 0x001fe200078e0216 */
[----:B------:R-:W-:-:S03]  /*1570*/  IADD3 R27, R4, UR4, RZ ;  /* 0x00000004041b7c10 */ /* 0x000fc6000fffe0ff */
[--C-:B------:R-:W-:Y:S01]  /*1580*/  IMAD.WIDE R4, R21, 0x4, R22.reuse ;  /* 0x0000000415047825 */ /* 0x100fe200078e0216 */
[----:B--2---:R0:W-:Y:S03]  /*1590*/  @!P1 STG.E.128 desc[UR6][R2.64], R16 ;  /* 0x0000001002009986 */ /* 0x0041e6000c101d06 */
[----:B------:R-:W-:Y:S01]  /*15a0*/  IMAD.WIDE R20, R25, 0x4, R22 ;  /* 0x0000000419147825 */ /* 0x000fe200078e0216 */
[----:B---3--:R0:W-:Y:S01]  /*15b0*/  @!P2 STG.E.128 desc[UR6][R4.64], R12 ;  /* 0x0000000c0400a986 */ /* 0x0081e2000c101d06 */
[----:B------:R-:W-:-:S03]  /*15c0*/  LEA R27, R0, R27, 0x2 ;  /* 0x0000001b001b7211 */ /* 0x000fc600078e10ff */
[----:B----4-:R0:W-:Y:S02]  /*15d0*/  @!P3 STG.E.128 desc[UR6][R20.64], R8 ;  /* 0x000000081400b986 */ /* 0x0101e4000c101d06 */
[----:B0-----:R-:W-:Y:S05]  /*15e0*/  @P0 EXIT ;  /* 0x000000000000094d */ /* 0x001fea0003800000 */
[----:B------:R-:W1:Y:S01]  /*15f0*/  LDS.128 R24, [R27+0x3000] ;  /* 0x003000001b187984 */ /* 0x000e620000000c00 */
[----:B0-----:R-:W-:-:S04]  /*1600*/  LOP3.LUT R3, R7, 0xc, RZ, 0xfc, !PT ;  /* 0x0000000c07037812 */ /* 0x001fc800078efcff */
[----:B------:R-:W-:-:S05]  /*1610*/  LEA R3, R3, R6, 0xa ;  /* 0x0000000603037211 */ /* 0x000fca00078e50ff */
[----:B------:R-:W-:-:S05]  /*1620*/  IMAD.WIDE R2, R3, 0x4, R22 ;  /* 0x0000000403027825 */ /* 0x000fca00078e0216 */
[----:B-1----:R-:W-:Y:S01]  /*1630*/  STG.E.128 desc[UR6][R2.64], R24 ;  /* 0x0000001802007986 */ /* 0x002fe2000c101d06 */
[----:B------:R-:W-:Y:S05]  /*1640*/  EXIT ;  /* 0x000000000000794d */ /* 0x000fea0003800000 */
.L_x_0:
[----:B------:R-:W-:-:S00]  /*1650*/  BRA `(.L_x_0) ;  /* 0xfffffffc00fc7947 */ /* 0x000fc0000383ffff */
[----:B------:R-:W-:-:S00]  /*1660*/  NOP ;  /* 0x0000000000007918 */ /* 0x000fc00000000000 */
        /* <DEDUP_REMOVED lines=9> */
.L_x_1:


//--------------------- .nv.global.init           --------------------------
	.section	.nv.global.init,"aw",@progbits
.nv.global.init:
	.type		_$_str,@object
	.size		_$_str,(_$_str_$_2 - _$_str)
_$_str:
        /*0000*/ 	.byte	0x5f, 0x5f, 0x43, 0x55, 0x44, 0x41, 0x5f, 0x46, 0x54, 0x5a, 0x00
	.type		_$_str_$_2,@object
	.size		_$_str_$_2,(.L_1 - _$_str_$_2)
_$_str_$_2:
        /*000b*/ 	.byte	0x5f, 0x5f, 0x43, 0x55, 0x44, 0x41, 0x5f, 0x50, 0x52, 0x45, 0x43, 0x5f, 0x53, 0x51, 0x52, 0x54
        /*001b*/ 	.byte	0x00
.L_1:


//--------------------- .nv.shared.triton_poi_fused__native_batch_norm_legit_no_training__prelu_kernel_add_convolution_32 --------------------------
	.section	.nv.shared.triton_poi_fused__native_batch_norm_legit_no_training__prelu_kernel_add_convolution_32,"aw",@nobits
	.sectionflags	@""
	.align	16
	.zero		1024


//--------------------- .nv.constant0.triton_poi_fused__native_batch_norm_legit_no_training__prelu_kernel_add_convolution_32 --------------------------
	.section	.nv.constant0.triton_poi_fused__native_batch_norm_legit_no_training__prelu_kernel_add_convolution_32,"a",@progbits
	.sectionflags	@""
	.align	4
.nv.constant0.triton_poi_fused__native_batch_norm_legit_no_training__prelu_kernel_add_convolution_32:
	.zero		616
